//
// Generated by NVIDIA NVVM Compiler
//
// Compiler Build ID: CL-36424714
// Cuda compilation tools, release 13.0, V13.0.88
// Based on NVVM 20.0.0
//

.version 9.0
.target sm_100
.address_size 64

	// .globl	gax_32

.visible .entry gax_32(
	.param .u32 gax_32_param_0,
	.param .u64 .ptr .align 1 gax_32_param_1,
	.param .u64 .ptr .align 1 gax_32_param_2,
	.param .u64 .ptr .align 1 gax_32_param_3
)
{
	.reg .pred 	%p<2>;
	.reg .b32 	%r<6>;
	.reg .b32 	%f<4>;
	.reg .b64 	%rd<10>;

	ld.param.u32 	%r2, [gax_32_param_0];
	ld.param.u64 	%rd1, [gax_32_param_1];
	ld.param.u64 	%rd2, [gax_32_param_2];
	ld.param.u64 	%rd3, [gax_32_param_3];
	mov.u32 	%r3, %tid.x;
	mov.u32 	%r4, %ctaid.x;
	mov.u32 	%r5, %ntid.x;
	mad.lo.s32 	%r1, %r4, %r5, %r3;
	setp.ge.s32 	%p1, %r1, %r2;
	@%p1 bra 	$L__BB0_2;
	cvta.to.global.u64 	%rd4, %rd1;
	cvta.to.global.u64 	%rd5, %rd2;
	cvta.to.global.u64 	%rd6, %rd3;
	ld.global.f32 	%f1, [%rd4];
	mul.wide.s32 	%rd7, %r1, 4;
	add.s64 	%rd8, %rd5, %rd7;
	ld.global.f32 	%f2, [%rd8];
	mul.f32 	%f3, %f1, %f2;
	add.s64 	%rd9, %rd6, %rd7;
	st.global.f32 	[%rd9], %f3;
$L__BB0_2:
	ret;

}


// ===== COMPILED SASS (sm_100) =====

	.target	sm_100

	.elftype	@"ET_EXEC"


//--------------------- .note.nv.tkinfo           --------------------------
	.section	.note.nv.tkinfo,"",@"SHT_NOTE"
	.sectionflags	@"SHF_NOTE_NV_TKINFO"
	.tkinfo
        /*0018*/ 	.word	0x00000002
        /*0030*/ 	.string	""
        /*0030*/ 	.string	"ptxas"
        /*0030*/ 	.string	"Cuda compilation tools, release 13.0, V13.0.88"
        /*0030*/ 	.string	"Build cuda_13.0.r13.0/compiler.36424714_0"
        /*0030*/ 	.string	"-arch sm_100 -m 64 "



//--------------------- .note.nv.cuinfo           --------------------------
	.section	.note.nv.cuinfo,"",@"SHT_NOTE"
	.sectionflags	@"SHF_NOTE_NV_CUINFO"
        /*0018*/ 	.short	0x0002
        /*001a*/ 	.short	0x0064
        /*001c*/ 	.short	0x0082
	.zero		2


//--------------------- .nv.info                  --------------------------
	.section	.nv.info,"",@"SHT_CUDA_INFO"
	.align	4


	//----- nvinfo : EIATTR_REGCOUNT
	.align		4
        /*0000*/ 	.byte	0x04, 0x2f
        /*0002*/ 	.short	(.L_1 - .L_0)
	.align		4
.L_0:
        /*0004*/ 	.word	index@(gax_32)
        /*0008*/ 	.word	0x0000000c


	//----- nvinfo : EIATTR_FRAME_SIZE
	.align		4
.L_1:
        /*000c*/ 	.byte	0x04, 0x11
        /*000e*/ 	.short	(.L_3 - .L_2)
	.align		4
.L_2:
        /*0010*/ 	.word	index@(gax_32)
        /*0014*/ 	.word	0x00000000


	//----- nvinfo : EIATTR_MIN_STACK_SIZE
	.align		4
.L_3:
        /*0018*/ 	.byte	0x04, 0x12
        /*001a*/ 	.short	(.L_5 - .L_4)
	.align		4
.L_4:
        /*001c*/ 	.word	index@(gax_32)
        /*0020*/ 	.word	0x00000000
.L_5:


//--------------------- .nv.compat                --------------------------
	.section	.nv.compat,"",@"SHT_CUDA_COMPAT_INFO"
	.align	4
        /*0000*/ 	.byte	0x02, 0x09, 0x00, 0x00, 0x02, 0x02, 0x01, 0x00, 0x02, 0x05, 0x05, 0x00, 0x03, 0x07, 0x01, 0x01
        /*0010*/ 	.byte	0x02, 0x03, 0x00, 0x00, 0x02, 0x06, 0x01, 0x00, 0x04, 0x0b, 0x08, 0x00, 0x09, 0x00, 0x00, 0x00
        /*0020*/ 	.byte	0x00, 0x00, 0x00, 0x00


//--------------------- .nv.info.gax_32           --------------------------
	.section	.nv.info.gax_32,"",@"SHT_CUDA_INFO"
	.sectionflags	@""
	.align	4


	//----- nvinfo : EIATTR_CUDA_API_VERSION
	.align		4
        /*0000*/ 	.byte	0x04, 0x37
        /*0002*/ 	.short	(.L_7 - .L_6)
.L_6:
        /*0004*/ 	.word	0x00000082


	//----- nvinfo : EIATTR_KPARAM_INFO
	.align		4
.L_7:
        /*0008*/ 	.byte	0x04, 0x17
        /*000a*/ 	.short	(.L_9 - .L_8)
.L_8:
        /*000c*/ 	.word	0x00000000
        /*0010*/ 	.short	0x0003
        /*0012*/ 	.short	0x0018
        /*0014*/ 	.byte	0x00, 0xf5, 0x21, 0x00


	//----- nvinfo : EIATTR_KPARAM_INFO
	.align		4
.L_9:
        /*0018*/ 	.byte	0x04, 0x17
        /*001a*/ 	.short	(.L_11 - .L_10)
.L_10:
        /*001c*/ 	.word	0x00000000
        /*0020*/ 	.short	0x0002
        /*0022*/ 	.short	0x0010
        /*0024*/ 	.byte	0x00, 0xf5, 0x21, 0x00


	//----- nvinfo : EIATTR_KPARAM_INFO
	.align		4
.L_11:
        /*0028*/ 	.byte	0x04, 0x17
        /*002a*/ 	.short	(.L_13 - .L_12)
.L_12:
        /*002c*/ 	.word	0x00000000
        /*0030*/ 	.short	0x0001
        /*0032*/ 	.short	0x0008
        /*0034*/ 	.byte	0x00, 0xf5, 0x21, 0x00


	//----- nvinfo : EIATTR_KPARAM_INFO
	.align		4
.L_13:
        /*0038*/ 	.byte	0x04, 0x17
        /*003a*/ 	.short	(.L_15 - .L_14)
.L_14:
        /*003c*/ 	.word	0x00000000
        /*0040*/ 	.short	0x0000
        /*0042*/ 	.short	0x0000
        /*0044*/ 	.byte	0x00, 0xf0, 0x11, 0x00


	//----- nvinfo : EIATTR_SPARSE_MMA_MASK
	.align		4
.L_15:
        /*0048*/ 	.byte	0x03, 0x50
        /*004a*/ 	.short	0x0000


	//----- nvinfo : EIATTR_MAXREG_COUNT
	.align		4
        /*004c*/ 	.byte	0x03, 0x1b
        /*004e*/ 	.short	0x00ff


	//----- nvinfo : EIATTR_MERCURY_ISA_VERSION
	.align		4
        /*0050*/ 	.byte	0x03, 0x5f
        /*0052*/ 	.short	0x0101


	//----- nvinfo : EIATTR_VRC_CTA_INIT_COUNT
	.align		4
        /*0054*/ 	.byte	0x02, 0x4a
	.zero		1
	.zero		1


	//----- nvinfo : EIATTR_EXIT_INSTR_OFFSETS
	.align		4
        /*0058*/ 	.byte	0x04, 0x1c
        /*005a*/ 	.short	(.L_17 - .L_16)


	//   ....[0]....
.L_16:
        /*005c*/ 	.word	0x00000070


	//   ....[1]....
        /*0060*/ 	.word	0x00000120


	//----- nvinfo : EIATTR_CBANK_PARAM_SIZE
	.align		4
.L_17:
        /*0064*/ 	.byte	0x03, 0x19
        /*0066*/ 	.short	0x0020


	//----- nvinfo : EIATTR_PARAM_CBANK
	.align		4
        /*0068*/ 	.byte	0x04, 0x0a
        /*006a*/ 	.short	(.L_19 - .L_18)
	.align		4
.L_18:
        /*006c*/ 	.word	index@(.nv.constant0.gax_32)
        /*0070*/ 	.short	0x0380
        /*0072*/ 	.short	0x0020


	//----- nvinfo : EIATTR_SW_WAR
	.align		4
.L_19:
        /*0074*/ 	.byte	0x04, 0x36
        /*0076*/ 	.short	(.L_21 - .L_20)
.L_20:
        /*0078*/ 	.word	0x00000008
.L_21:


//--------------------- .nv.callgraph             --------------------------
	.section	.nv.callgraph,"",@"SHT_CUDA_CALLGRAPH"
	.align	4
	.sectionentsize	8
	.align		4
        /*0000*/ 	.word	0x00000000
	.align		4
        /*0004*/ 	.word	0xffffffff
	.align		4
        /*0008*/ 	.word	0x00000000
	.align		4
        /*000c*/ 	.word	0xfffffffe
	.align		4
        /*0010*/ 	.word	0x00000000
	.align		4
        /*0014*/ 	.word	0xfffffffd
	.align		4
        /*0018*/ 	.word	0x00000000
	.align		4
        /*001c*/ 	.word	0xfffffffc


//--------------------- .text.gax_32              --------------------------
	.section	.text.gax_32,"ax",@progbits
	.align	128
        .global         gax_32
        .type           gax_32,@function
        .size           gax_32,(.L_x_1 - gax_32)
        .other          gax_32,@"STO_CUDA_ENTRY STV_DEFAULT"
gax_32:
.text.gax_32:
[----:B------:R-:W-:Y:S01]  /*0000*/  LDC R1, c[0x0][0x37c] ;  /* 0x0000df00ff017b82 */ /* 0x000fe20000000800 */
[----:B------:R-:W0:Y:S07]  /*0010*/  S2R R9, SR_TID.X ;  /* 0x0000000000097919 */ /* 0x000e2e0000002100 */
[----:B------:R-:W0:Y:S01]  /*0020*/  S2UR UR4, SR_CTAID.X ;  /* 0x00000000000479c3 */ /* 0x000e220000002500 */
[----:B------:R-:W1:Y:S07]  /*0030*/  LDCU UR5, c[0x0][0x380] ;  /* 0x00007000ff0577ac */ /* 0x000e6e0008000800 */
[----:B------:R-:W0:Y:S02]  /*0040*/  LDC R0, c[0x0][0x360] ;  /* 0x0000d800ff007b82 */ /* 0x000e240000000800 */
[----:B0-----:R-:W-:-:S05]  /*0050*/  IMAD R9, R0, UR4, R9 ;  /* 0x0000000400097c24 */ /* 0x001fca000f8e0209 */
[----:B-1----:R-:W-:-:S13]  /*0060*/  ISETP.GE.AND P0, PT, R9, UR5, PT ;  /* 0x0000000509007c0c */ /* 0x002fda000bf06270 */
[----:B------:R-:W-:Y:S05]  /*0070*/  @P0 EXIT ;  /* 0x000000000000094d */ /* 0x000fea0003800000 */
[----:B------:R-:W0:Y:S01]  /*0080*/  LDC.64 R4, c[0x0][0x390] ;  /* 0x0000e400ff047b82 */ /* 0x000e220000000a00 */
[----:B------:R-:W1:Y:S07]  /*0090*/  LDCU.64 UR4, c[0x0][0x358] ;  /* 0x00006b00ff0477ac */ /* 0x000e6e0008000a00 */
[----:B------:R-:W2:Y:S08]  /*00a0*/  LDC.64 R2, c[0x0][0x388] ;  /* 0x0000e200ff027b82 */ /* 0x000eb00000000a00 */
[----:B------:R-:W3:Y:S01]  /*00b0*/  LDC.64 R6, c[0x0][0x398] ;  /* 0x0000e600ff067b82 */ /* 0x000ee20000000a00 */
[----:B0-----:R-:W-:-:S06]  /*00c0*/  IMAD.WIDE R4, R9, 0x4, R4 ;  /* 0x0000000409047825 */ /* 0x001fcc00078e0204 */
[----:B-1----:R-:W4:Y:S04]  /*00d0*/  LDG.E R5, desc[UR4][R4.64] ;  /* 0x0000000404057981 */ /* 0x002f28000c1e1900 */
[----:B--2---:R-:W4:Y:S01]  /*00e0*/  LDG.E R2, desc[UR4][R2.64] ;  /* 0x0000000402027981 */ /* 0x004f22000c1e1900 */
[----:B---3--:R-:W-:-:S04]  /*00f0*/  IMAD.WIDE R6, R9, 0x4, R6 ;  /* 0x0000000409067825 */ /* 0x008fc800078e0206 */
[----:B----4-:R-:W-:-:S05]  /*0100*/  FMUL R9, R2, R5 ;  /* 0x0000000502097220 */ /* 0x010fca0000400000 */
[----:B------:R-:W-:Y:S01]  /*0110*/  STG.E desc[UR4][R6.64], R9 ;  /* 0x0000000906007986 */ /* 0x000fe2000c101904 */
[----:B------:R-:W-:Y:S05]  /*0120*/  EXIT ;  /* 0x000000000000794d */ /* 0x000fea0003800000 */
.L_x_0:
[----:B------:R-:W-:-:S00]  /*0130*/  BRA `(.L_x_0) ;  /* 0xfffffffc00fc7947 */ /* 0x000fc0000383ffff */
[----:B------:R-:W-:-:S00]  /*0140*/  NOP ;  /* 0x0000000000007918 */ /* 0x000fc00000000000 */
        /* <DEDUP_REMOVED lines=11> */
.L_x_1:


//--------------------- .nv.shared.reserved.0     --------------------------
	.section	.nv.shared.reserved.0,"aw",@nobits
	.weak		__nv_reservedSMEM_offset_0_alias
	.size		__nv_reservedSMEM_offset_0_alias, 0, 64
	.other		__nv_reservedSMEM_offset_0_alias,@"STO_CUDA_RESERVED_SHARED STV_DEFAULT"
__nv_reservedSMEM_offset_0_alias:
	.zero		0
	.zero		64


//--------------------- .nv.constant0.gax_32      --------------------------
	.section	.nv.constant0.gax_32,"a",@progbits
	.sectionflags	@""
	.align	4
.nv.constant0.gax_32:
	.zero		928


//--------------------- SYMBOLS --------------------------

	.type		.nv.reservedSmem.offset0,@object
	.size		.nv.reservedSmem.offset0,0x4
